//
// Generated by NVIDIA NVVM Compiler
//
// Compiler Build ID: CL-36424714
// Cuda compilation tools, release 13.0, V13.0.88
// Based on NVVM 20.0.0
//

.version 9.0
.target sm_100
.address_size 64

	// .globl	_Z9multOnGPUPffS_i

.visible .entry _Z9multOnGPUPffS_i(
	.param .u64 .ptr .align 1 _Z9multOnGPUPffS_i_param_0,
	.param .f32 _Z9multOnGPUPffS_i_param_1,
	.param .u64 .ptr .align 1 _Z9multOnGPUPffS_i_param_2,
	.param .u32 _Z9multOnGPUPffS_i_param_3
)
{
	.reg .pred 	%p<2>;
	.reg .b32 	%r<6>;
	.reg .b32 	%f<4>;
	.reg .b64 	%rd<8>;

	ld.param.u64 	%rd1, [_Z9multOnGPUPffS_i_param_0];
	ld.param.f32 	%f1, [_Z9multOnGPUPffS_i_param_1];
	ld.param.u64 	%rd2, [_Z9multOnGPUPffS_i_param_2];
	ld.param.u32 	%r2, [_Z9multOnGPUPffS_i_param_3];
	mov.u32 	%r3, %tid.x;
	mov.u32 	%r4, %ctaid.x;
	mov.u32 	%r5, %ntid.x;
	mad.lo.s32 	%r1, %r4, %r5, %r3;
	setp.ge.s32 	%p1, %r1, %r2;
	@%p1 bra 	$L__BB0_2;
	cvta.to.global.u64 	%rd3, %rd1;
	cvta.to.global.u64 	%rd4, %rd2;
	mul.wide.s32 	%rd5, %r1, 4;
	add.s64 	%rd6, %rd3, %rd5;
	ld.global.f32 	%f2, [%rd6];
	mul.f32 	%f3, %f1, %f2;
	add.s64 	%rd7, %rd4, %rd5;
	st.global.f32 	[%rd7], %f3;
$L__BB0_2:
	ret;

}


// ===== COMPILED SASS (sm_100) =====

	.target	sm_100

	.elftype	@"ET_EXEC"


//--------------------- .note.nv.tkinfo           --------------------------
	.section	.note.nv.tkinfo,"",@"SHT_NOTE"
	.sectionflags	@"SHF_NOTE_NV_TKINFO"
	.tkinfo
        /*0018*/ 	.word	0x00000002
        /*0030*/ 	.string	""
        /*0030*/ 	.string	"ptxas"
        /*0030*/ 	.string	"Cuda compilation tools, release 13.0, V13.0.88"
        /*0030*/ 	.string	"Build cuda_13.0.r13.0/compiler.36424714_0"
        /*0030*/ 	.string	"-arch sm_100 -m 64 "



//--------------------- .note.nv.cuinfo           --------------------------
	.section	.note.nv.cuinfo,"",@"SHT_NOTE"
	.sectionflags	@"SHF_NOTE_NV_CUINFO"
        /*0018*/ 	.short	0x0002
        /*001a*/ 	.short	0x0064
        /*001c*/ 	.short	0x0082
	.zero		2


//--------------------- .nv.info                  --------------------------
	.section	.nv.info,"",@"SHT_CUDA_INFO"
	.align	4


	//----- nvinfo : EIATTR_REGCOUNT
	.align		4
        /*0000*/ 	.byte	0x04, 0x2f
        /*0002*/ 	.short	(.L_1 - .L_0)
	.align		4
.L_0:
        /*0004*/ 	.word	index@(_Z9multOnGPUPffS_i)
        /*0008*/ 	.word	0x0000000a


	//----- nvinfo : EIATTR_FRAME_SIZE
	.align		4
.L_1:
        /*000c*/ 	.byte	0x04, 0x11
        /*000e*/ 	.short	(.L_3 - .L_2)
	.align		4
.L_2:
        /*0010*/ 	.word	index@(_Z9multOnGPUPffS_i)
        /*0014*/ 	.word	0x00000000


	//----- nvinfo : EIATTR_MIN_STACK_SIZE
	.align		4
.L_3:
        /*0018*/ 	.byte	0x04, 0x12
        /*001a*/ 	.short	(.L_5 - .L_4)
	.align		4
.L_4:
        /*001c*/ 	.word	index@(_Z9multOnGPUPffS_i)
        /*0020*/ 	.word	0x00000000
.L_5:


//--------------------- .nv.compat                --------------------------
	.section	.nv.compat,"",@"SHT_CUDA_COMPAT_INFO"
	.align	4
        /*0000*/ 	.byte	0x02, 0x09, 0x00, 0x00, 0x02, 0x02, 0x01, 0x00, 0x02, 0x05, 0x05, 0x00, 0x03, 0x07, 0x01, 0x01
        /*0010*/ 	.byte	0x02, 0x03, 0x00, 0x00, 0x02, 0x06, 0x01, 0x00, 0x04, 0x0b, 0x08, 0x00, 0x09, 0x00, 0x00, 0x00
        /*0020*/ 	.byte	0x00, 0x00, 0x00, 0x00


//--------------------- .nv.info._Z9multOnGPUPffS_i --------------------------
	.section	.nv.info._Z9multOnGPUPffS_i,"",@"SHT_CUDA_INFO"
	.sectionflags	@""
	.align	4


	//----- nvinfo : EIATTR_CUDA_API_VERSION
	.align		4
        /*0000*/ 	.byte	0x04, 0x37
        /*0002*/ 	.short	(.L_7 - .L_6)
.L_6:
        /*0004*/ 	.word	0x00000082


	//----- nvinfo : EIATTR_KPARAM_INFO
	.align		4
.L_7:
        /*0008*/ 	.byte	0x04, 0x17
        /*000a*/ 	.short	(.L_9 - .L_8)
.L_8:
        /*000c*/ 	.word	0x00000000
        /*0010*/ 	.short	0x0003
        /*0012*/ 	.short	0x0018
        /*0014*/ 	.byte	0x00, 0xf0, 0x11, 0x00


	//----- nvinfo : EIATTR_KPARAM_INFO
	.align		4
.L_9:
        /*0018*/ 	.byte	0x04, 0x17
        /*001a*/ 	.short	(.L_11 - .L_10)
.L_10:
        /*001c*/ 	.word	0x00000000
        /*0020*/ 	.short	0x0002
        /*0022*/ 	.short	0x0010
        /*0024*/ 	.byte	0x00, 0xf5, 0x21, 0x00


	//----- nvinfo : EIATTR_KPARAM_INFO
	.align		4
.L_11:
        /*0028*/ 	.byte	0x04, 0x17
        /*002a*/ 	.short	(.L_13 - .L_12)
.L_12:
        /*002c*/ 	.word	0x00000000
        /*0030*/ 	.short	0x0001
        /*0032*/ 	.short	0x0008
        /*0034*/ 	.byte	0x00, 0xf0, 0x11, 0x00


	//----- nvinfo : EIATTR_KPARAM_INFO
	.align		4
.L_13:
        /*0038*/ 	.byte	0x04, 0x17
        /*003a*/ 	.short	(.L_15 - .L_14)
.L_14:
        /*003c*/ 	.word	0x00000000
        /*0040*/ 	.short	0x0000
        /*0042*/ 	.short	0x0000
        /*0044*/ 	.byte	0x00, 0xf5, 0x21, 0x00


	//----- nvinfo : EIATTR_SPARSE_MMA_MASK
	.align		4
.L_15:
        /*0048*/ 	.byte	0x03, 0x50
        /*004a*/ 	.short	0x0000


	//----- nvinfo : EIATTR_MAXREG_COUNT
	.align		4
        /*004c*/ 	.byte	0x03, 0x1b
        /*004e*/ 	.short	0x00ff


	//----- nvinfo : EIATTR_MERCURY_ISA_VERSION
	.align		4
        /*0050*/ 	.byte	0x03, 0x5f
        /*0052*/ 	.short	0x0101


	//----- nvinfo : EIATTR_VRC_CTA_INIT_COUNT
	.align		4
        /*0054*/ 	.byte	0x02, 0x4a
	.zero		1
	.zero		1


	//----- nvinfo : EIATTR_EXIT_INSTR_OFFSETS
	.align		4
        /*0058*/ 	.byte	0x04, 0x1c
        /*005a*/ 	.short	(.L_17 - .L_16)


	//   ....[0]....
.L_16:
        /*005c*/ 	.word	0x00000070


	//   ....[1]....
        /*0060*/ 	.word	0x00000110


	//----- nvinfo : EIATTR_CBANK_PARAM_SIZE
	.align		4
.L_17:
        /*0064*/ 	.byte	0x03, 0x19
        /*0066*/ 	.short	0x001c


	//----- nvinfo : EIATTR_PARAM_CBANK
	.align		4
        /*0068*/ 	.byte	0x04, 0x0a
        /*006a*/ 	.short	(.L_19 - .L_18)
	.align		4
.L_18:
        /*006c*/ 	.word	index@(.nv.constant0._Z9multOnGPUPffS_i)
        /*0070*/ 	.short	0x0380
        /*0072*/ 	.short	0x001c


	//----- nvinfo : EIATTR_SW_WAR
	.align		4
.L_19:
        /*0074*/ 	.byte	0x04, 0x36
        /*0076*/ 	.short	(.L_21 - .L_20)
.L_20:
        /*0078*/ 	.word	0x00000008
.L_21:


//--------------------- .nv.callgraph             --------------------------
	.section	.nv.callgraph,"",@"SHT_CUDA_CALLGRAPH"
	.align	4
	.sectionentsize	8
	.align		4
        /*0000*/ 	.word	0x00000000
	.align		4
        /*0004*/ 	.word	0xffffffff
	.align		4
        /*0008*/ 	.word	0x00000000
	.align		4
        /*000c*/ 	.word	0xfffffffe
	.align		4
        /*0010*/ 	.word	0x00000000
	.align		4
        /*0014*/ 	.word	0xfffffffd
	.align		4
        /*0018*/ 	.word	0x00000000
	.align		4
        /*001c*/ 	.word	0xfffffffc


//--------------------- .text._Z9multOnGPUPffS_i  --------------------------
	.section	.text._Z9multOnGPUPffS_i,"ax",@progbits
	.align	128
        .global         _Z9multOnGPUPffS_i
        .type           _Z9multOnGPUPffS_i,@function
        .size           _Z9multOnGPUPffS_i,(.L_x_1 - _Z9multOnGPUPffS_i)
        .other          _Z9multOnGPUPffS_i,@"STO_CUDA_ENTRY STV_DEFAULT"
_Z9multOnGPUPffS_i:
.text._Z9multOnGPUPffS_i:
[----:B------:R-:W-:Y:S01]  /*0000*/  LDC R1, c[0x0][0x37c] ;  /* 0x0000df00ff017b82 */ /* 0x000fe20000000800 */
[----:B------:R-:W0:Y:S07]  /*0010*/  S2R R7, SR_TID.X ;  /* 0x0000000000077919 */ /* 0x000e2e0000002100 */
[----:B------:R-:W0:Y:S01]  /*0020*/  S2UR UR4, SR_CTAID.X ;  /* 0x00000000000479c3 */ /* 0x000e220000002500 */
[----:B------:R-:W1:Y:S07]  /*0030*/  LDCU UR5, c[0x0][0x398] ;  /* 0x00007300ff0577ac */ /* 0x000e6e0008000800 */
[----:B------:R-:W0:Y:S02]  /*0040*/  LDC R0, c[0x0][0x360] ;  /* 0x0000d800ff007b82 */ /* 0x000e240000000800 */
[----:B0-----:R-:W-:-:S05]  /*0050*/  IMAD R7, R0, UR4, R7 ;  /* 0x0000000400077c24 */ /* 0x001fca000f8e0207 */
[----:B-1----:R-:W-:-:S13]  /*0060*/  ISETP.GE.AND P0, PT, R7, UR5, PT ;  /* 0x0000000507007c0c */ /* 0x002fda000bf06270 */
[----:B------:R-:W-:Y:S05]  /*0070*/  @P0 EXIT ;  /* 0x000000000000094d */ /* 0x000fea0003800000 */
[----:B------:R-:W0:Y:S01]  /*0080*/  LDC.64 R2, c[0x0][0x380] ;  /* 0x0000e000ff027b82 */ /* 0x000e220000000a00 */
[----:B------:R-:W1:Y:S01]  /*0090*/  LDCU.64 UR4, c[0x0][0x358] ;  /* 0x00006b00ff0477ac */ /* 0x000e620008000a00 */
[----:B------:R-:W2:Y:S06]  /*00a0*/  LDCU UR6, c[0x0][0x388] ;  /* 0x00007100ff0677ac */ /* 0x000eac0008000800 */
[----:B------:R-:W3:Y:S01]  /*00b0*/  LDC.64 R4, c[0x0][0x390] ;  /* 0x0000e400ff047b82 */ /* 0x000ee20000000a00 */
[----:B0-----:R-:W-:-:S06]  /*00c0*/  IMAD.WIDE R2, R7, 0x4, R2 ;  /* 0x0000000407027825 */ /* 0x001fcc00078e0202 */
[----:B-1----:R-:W2:Y:S01]  /*00d0*/  LDG.E R2, desc[UR4][R2.64] ;  /* 0x0000000402027981 */ /* 0x002ea2000c1e1900 */
[----:B---3--:R-:W-:-:S04]  /*00e0*/  IMAD.WIDE R4, R7, 0x4, R4 ;  /* 0x0000000407047825 */ /* 0x008fc800078e0204 */
[----:B--2---:R-:W-:-:S05]  /*00f0*/  FMUL R7, R2, UR6 ;  /* 0x0000000602077c20 */ /* 0x004fca0008400000 */
[----:B------:R-:W-:Y:S01]  /*0100*/  STG.E desc[UR4][R4.64], R7 ;  /* 0x0000000704007986 */ /* 0x000fe2000c101904 */
[----:B------:R-:W-:Y:S05]  /*0110*/  EXIT ;  /* 0x000000000000794d */ /* 0x000fea0003800000 */
.L_x_0:
[----:B------:R-:W-:-:S00]  /*0120*/  BRA `(.L_x_0) ;  /* 0xfffffffc00fc7947 */ /* 0x000fc0000383ffff */
[----:B------:R-:W-:-:S00]  /*0130*/  NOP ;  /* 0x0000000000007918 */ /* 0x000fc00000000000 */
        /* <DEDUP_REMOVED lines=12> */
.L_x_1:


//--------------------- .nv.shared.reserved.0     --------------------------
	.section	.nv.shared.reserved.0,"aw",@nobits
	.weak		__nv_reservedSMEM_offset_0_alias
	.size		__nv_reservedSMEM_offset_0_alias, 0, 64
	.other		__nv_reservedSMEM_offset_0_alias,@"STO_CUDA_RESERVED_SHARED STV_DEFAULT"
__nv_reservedSMEM_offset_0_alias:
	.zero		0
	.zero		64


//--------------------- .nv.constant0._Z9multOnGPUPffS_i --------------------------
	.section	.nv.constant0._Z9multOnGPUPffS_i,"a",@progbits
	.sectionflags	@""
	.align	4
.nv.constant0._Z9multOnGPUPffS_i:
	.zero		924


//--------------------- SYMBOLS --------------------------

	.type		.nv.reservedSmem.offset0,@object
	.size		.nv.reservedSmem.offset0,0x4
